//
// Generated by NVIDIA NVVM Compiler
//
// Compiler Build ID: CL-36424714
// Cuda compilation tools, release 13.0, V13.0.88
// Based on NVVM 20.0.0
//

.version 9.0
.target sm_100
.address_size 64

	// .globl	_Z6kernelPiS_S_

.visible .entry _Z6kernelPiS_S_(
	.param .u64 .ptr .align 1 _Z6kernelPiS_S__param_0,
	.param .u64 .ptr .align 1 _Z6kernelPiS_S__param_1,
	.param .u64 .ptr .align 1 _Z6kernelPiS_S__param_2
)
{
	.reg .pred 	%p<2>;
	.reg .b32 	%r<11>;
	.reg .b64 	%rd<11>;

	ld.param.u64 	%rd4, [_Z6kernelPiS_S__param_0];
	ld.param.u64 	%rd5, [_Z6kernelPiS_S__param_1];
	ld.param.u64 	%rd6, [_Z6kernelPiS_S__param_2];
	cvta.to.global.u64 	%rd1, %rd6;
	cvta.to.global.u64 	%rd2, %rd5;
	cvta.to.global.u64 	%rd3, %rd4;
	mov.u32 	%r10, %tid.x;
	mov.u32 	%r5, %ntid.x;
	mov.u32 	%r6, %nctaid.x;
	mul.lo.s32 	%r2, %r5, %r6;
$L__BB0_1:
	mul.wide.s32 	%rd7, %r10, 4;
	add.s64 	%rd8, %rd3, %rd7;
	ld.global.u32 	%r7, [%rd8];
	add.s64 	%rd9, %rd2, %rd7;
	ld.global.u32 	%r8, [%rd9];
	add.s32 	%r9, %r8, %r7;
	add.s64 	%rd10, %rd1, %rd7;
	st.global.u32 	[%rd10], %r9;
	add.s32 	%r10, %r10, %r2;
	setp.lt.s32 	%p1, %r10, 500000;
	@%p1 bra 	$L__BB0_1;
	ret;

}


// ===== COMPILED SASS (sm_100) =====

	.target	sm_100

	.elftype	@"ET_EXEC"


//--------------------- .note.nv.tkinfo           --------------------------
	.section	.note.nv.tkinfo,"",@"SHT_NOTE"
	.sectionflags	@"SHF_NOTE_NV_TKINFO"
	.tkinfo
        /*0018*/ 	.word	0x00000002
        /*0030*/ 	.string	""
        /*0030*/ 	.string	"ptxas"
        /*0030*/ 	.string	"Cuda compilation tools, release 13.0, V13.0.88"
        /*0030*/ 	.string	"Build cuda_13.0.r13.0/compiler.36424714_0"
        /*0030*/ 	.string	"-arch sm_100 -m 64 "



//--------------------- .note.nv.cuinfo           --------------------------
	.section	.note.nv.cuinfo,"",@"SHT_NOTE"
	.sectionflags	@"SHF_NOTE_NV_CUINFO"
        /*0018*/ 	.short	0x0002
        /*001a*/ 	.short	0x0064
        /*001c*/ 	.short	0x0082
	.zero		2


//--------------------- .nv.info                  --------------------------
	.section	.nv.info,"",@"SHT_CUDA_INFO"
	.align	4


	//----- nvinfo : EIATTR_REGCOUNT
	.align		4
        /*0000*/ 	.byte	0x04, 0x2f
        /*0002*/ 	.short	(.L_1 - .L_0)
	.align		4
.L_0:
        /*0004*/ 	.word	index@(_Z6kernelPiS_S_)
        /*0008*/ 	.word	0x00000014


	//----- nvinfo : EIATTR_FRAME_SIZE
	.align		4
.L_1:
        /*000c*/ 	.byte	0x04, 0x11
        /*000e*/ 	.short	(.L_3 - .L_2)
	.align		4
.L_2:
        /*0010*/ 	.word	index@(_Z6kernelPiS_S_)
        /*0014*/ 	.word	0x00000000


	//----- nvinfo : EIATTR_MIN_STACK_SIZE
	.align		4
.L_3:
        /*0018*/ 	.byte	0x04, 0x12
        /*001a*/ 	.short	(.L_5 - .L_4)
	.align		4
.L_4:
        /*001c*/ 	.word	index@(_Z6kernelPiS_S_)
        /*0020*/ 	.word	0x00000000
.L_5:


//--------------------- .nv.compat                --------------------------
	.section	.nv.compat,"",@"SHT_CUDA_COMPAT_INFO"
	.align	4
        /*0000*/ 	.byte	0x02, 0x09, 0x00, 0x00, 0x02, 0x02, 0x01, 0x00, 0x02, 0x05, 0x05, 0x00, 0x03, 0x07, 0x01, 0x01
        /*0010*/ 	.byte	0x02, 0x03, 0x00, 0x00, 0x02, 0x06, 0x01, 0x00, 0x04, 0x0b, 0x08, 0x00, 0x09, 0x00, 0x00, 0x00
        /*0020*/ 	.byte	0x00, 0x00, 0x00, 0x00


//--------------------- .nv.info._Z6kernelPiS_S_  --------------------------
	.section	.nv.info._Z6kernelPiS_S_,"",@"SHT_CUDA_INFO"
	.sectionflags	@""
	.align	4


	//----- nvinfo : EIATTR_CUDA_API_VERSION
	.align		4
        /*0000*/ 	.byte	0x04, 0x37
        /*0002*/ 	.short	(.L_7 - .L_6)
.L_6:
        /*0004*/ 	.word	0x00000082


	//----- nvinfo : EIATTR_KPARAM_INFO
	.align		4
.L_7:
        /*0008*/ 	.byte	0x04, 0x17
        /*000a*/ 	.short	(.L_9 - .L_8)
.L_8:
        /*000c*/ 	.word	0x00000000
        /*0010*/ 	.short	0x0002
        /*0012*/ 	.short	0x0010
        /*0014*/ 	.byte	0x00, 0xf5, 0x21, 0x00


	//----- nvinfo : EIATTR_KPARAM_INFO
	.align		4
.L_9:
        /*0018*/ 	.byte	0x04, 0x17
        /*001a*/ 	.short	(.L_11 - .L_10)
.L_10:
        /*001c*/ 	.word	0x00000000
        /*0020*/ 	.short	0x0001
        /*0022*/ 	.short	0x0008
        /*0024*/ 	.byte	0x00, 0xf5, 0x21, 0x00


	//----- nvinfo : EIATTR_KPARAM_INFO
	.align		4
.L_11:
        /*0028*/ 	.byte	0x04, 0x17
        /*002a*/ 	.short	(.L_13 - .L_12)
.L_12:
        /*002c*/ 	.word	0x00000000
        /*0030*/ 	.short	0x0000
        /*0032*/ 	.short	0x0000
        /*0034*/ 	.byte	0x00, 0xf5, 0x21, 0x00


	//----- nvinfo : EIATTR_SPARSE_MMA_MASK
	.align		4
.L_13:
        /*0038*/ 	.byte	0x03, 0x50
        /*003a*/ 	.short	0x0000


	//----- nvinfo : EIATTR_MAXREG_COUNT
	.align		4
        /*003c*/ 	.byte	0x03, 0x1b
        /*003e*/ 	.short	0x00ff


	//----- nvinfo : EIATTR_MERCURY_ISA_VERSION
	.align		4
        /*0040*/ 	.byte	0x03, 0x5f
        /*0042*/ 	.short	0x0101


	//----- nvinfo : EIATTR_VRC_CTA_INIT_COUNT
	.align		4
        /*0044*/ 	.byte	0x02, 0x4a
	.zero		1
	.zero		1


	//----- nvinfo : EIATTR_EXIT_INSTR_OFFSETS
	.align		4
        /*0048*/ 	.byte	0x04, 0x1c
        /*004a*/ 	.short	(.L_15 - .L_14)


	//   ....[0]....
.L_14:
        /*004c*/ 	.word	0x00000130


	//----- nvinfo : EIATTR_CRS_STACK_SIZE
	.align		4
.L_15:
        /*0050*/ 	.byte	0x04, 0x1e
        /*0052*/ 	.short	(.L_17 - .L_16)
.L_16:
        /*0054*/ 	.word	0x00000000


	//----- nvinfo : EIATTR_CBANK_PARAM_SIZE
	.align		4
.L_17:
        /*0058*/ 	.byte	0x03, 0x19
        /*005a*/ 	.short	0x0018


	//----- nvinfo : EIATTR_PARAM_CBANK
	.align		4
        /*005c*/ 	.byte	0x04, 0x0a
        /*005e*/ 	.short	(.L_19 - .L_18)
	.align		4
.L_18:
        /*0060*/ 	.word	index@(.nv.constant0._Z6kernelPiS_S_)
        /*0064*/ 	.short	0x0380
        /*0066*/ 	.short	0x0018


	//----- nvinfo : EIATTR_SW_WAR
	.align		4
.L_19:
        /*0068*/ 	.byte	0x04, 0x36
        /*006a*/ 	.short	(.L_21 - .L_20)
.L_20:
        /*006c*/ 	.word	0x00000008
.L_21:


//--------------------- .nv.callgraph             --------------------------
	.section	.nv.callgraph,"",@"SHT_CUDA_CALLGRAPH"
	.align	4
	.sectionentsize	8
	.align		4
        /*0000*/ 	.word	0x00000000
	.align		4
        /*0004*/ 	.word	0xffffffff
	.align		4
        /*0008*/ 	.word	0x00000000
	.align		4
        /*000c*/ 	.word	0xfffffffe
	.align		4
        /*0010*/ 	.word	0x00000000
	.align		4
        /*0014*/ 	.word	0xfffffffd
	.align		4
        /*0018*/ 	.word	0x00000000
	.align		4
        /*001c*/ 	.word	0xfffffffc


//--------------------- .text._Z6kernelPiS_S_     --------------------------
	.section	.text._Z6kernelPiS_S_,"ax",@progbits
	.align	128
        .global         _Z6kernelPiS_S_
        .type           _Z6kernelPiS_S_,@function
        .size           _Z6kernelPiS_S_,(.L_x_2 - _Z6kernelPiS_S_)
        .other          _Z6kernelPiS_S_,@"STO_CUDA_ENTRY STV_DEFAULT"
_Z6kernelPiS_S_:
.text._Z6kernelPiS_S_:
[----:B------:R-:W-:Y:S01]  /*0000*/  LDC R1, c[0x0][0x37c] ;  /* 0x0000df00ff017b82 */ /* 0x000fe20000000800 */
[----:B------:R-:W0:Y:S07]  /*0010*/  S2R R15, SR_TID.X ;  /* 0x00000000000f7919 */ /* 0x000e2e0000002100 */
[----:B------:R-:W1:Y:S01]  /*0020*/  LDC.64 R12, c[0x0][0x390] ;  /* 0x0000e400ff0c7b82 */ /* 0x000e620000000a00 */
[----:B------:R-:W2:Y:S01]  /*0030*/  LDCU UR4, c[0x0][0x360] ;  /* 0x00006c00ff0477ac */ /* 0x000ea20008000800 */
[----:B------:R-:W2:Y:S06]  /*0040*/  LDCU UR5, c[0x0][0x370] ;  /* 0x00006e00ff0577ac */ /* 0x000eac0008000800 */
[----:B------:R-:W3:Y:S01]  /*0050*/  LDC.64 R8, c[0x0][0x380] ;  /* 0x0000e000ff087b82 */ /* 0x000ee20000000a00 */
[----:B------:R-:W4:Y:S07]  /*0060*/  LDCU.64 UR6, c[0x0][0x358] ;  /* 0x00006b00ff0677ac */ /* 0x000f2e0008000a00 */
[----:B------:R-:W0:Y:S01]  /*0070*/  LDC.64 R10, c[0x0][0x388] ;  /* 0x0000e200ff0a7b82 */ /* 0x000e220000000a00 */
[----:B--2---:R-:W-:-:S12]  /*0080*/  UIMAD UR4, UR4, UR5, URZ ;  /* 0x00000005040472a4 */ /* 0x004fd8000f8e02ff */
.L_x_0:
[----:B0--3--:R-:W-:-:S04]  /*0090*/  IMAD.WIDE R2, R15, 0x4, R8 ;  /* 0x000000040f027825 */ /* 0x009fc800078e0208 */
[C---:B------:R-:W-:Y:S02]  /*00a0*/  IMAD.WIDE R4, R15.reuse, 0x4, R10 ;  /* 0x000000040f047825 */ /* 0x040fe400078e020a */
[----:B--2-4-:R-:W2:Y:S04]  /*00b0*/  LDG.E R2, desc[UR6][R2.64] ;  /* 0x0000000602027981 */ /* 0x014ea8000c1e1900 */
[----:B------:R-:W2:Y:S01]  /*00c0*/  LDG.E R5, desc[UR6][R4.64] ;  /* 0x0000000604057981 */ /* 0x000ea2000c1e1900 */
[C---:B-1----:R-:W-:Y:S01]  /*00d0*/  IMAD.WIDE R6, R15.reuse, 0x4, R12 ;  /* 0x000000040f067825 */ /* 0x042fe200078e020c */
[----:B------:R-:W-:-:S04]  /*00e0*/  IADD3 R15, PT, PT, R15, UR4, RZ ;  /* 0x000000040f0f7c10 */ /* 0x000fc8000fffe0ff */
[----:B------:R-:W-:Y:S02]  /*00f0*/  ISETP.GE.AND P0, PT, R15, 0x7a120, PT ;  /* 0x0007a1200f00780c */ /* 0x000fe40003f06270 */
[----:B--2---:R-:W-:-:S05]  /*0100*/  IADD3 R17, PT, PT, R2, R5, RZ ;  /* 0x0000000502117210 */ /* 0x004fca0007ffe0ff */
[----:B------:R2:W-:Y:S06]  /*0110*/  STG.E desc[UR6][R6.64], R17 ;  /* 0x0000001106007986 */ /* 0x0005ec000c101906 */
[----:B------:R-:W-:Y:S05]  /*0120*/  @!P0 BRA `(.L_x_0) ;  /* 0xfffffffc00d88947 */ /* 0x000fea000383ffff */
[----:B------:R-:W-:Y:S05]  /*0130*/  EXIT ;  /* 0x000000000000794d */ /* 0x000fea0003800000 */
.L_x_1:
[----:B------:R-:W-:-:S00]  /*0140*/  BRA `(.L_x_1) ;  /* 0xfffffffc00fc7947 */ /* 0x000fc0000383ffff */
[----:B------:R-:W-:-:S00]  /*0150*/  NOP ;  /* 0x0000000000007918 */ /* 0x000fc00000000000 */
        /* <DEDUP_REMOVED lines=10> */
.L_x_2:


//--------------------- .nv.shared.reserved.0     --------------------------
	.section	.nv.shared.reserved.0,"aw",@nobits
	.weak		__nv_reservedSMEM_offset_0_alias
	.size		__nv_reservedSMEM_offset_0_alias, 0, 64
	.other		__nv_reservedSMEM_offset_0_alias,@"STO_CUDA_RESERVED_SHARED STV_DEFAULT"
__nv_reservedSMEM_offset_0_alias:
	.zero		0
	.zero		64


//--------------------- .nv.constant0._Z6kernelPiS_S_ --------------------------
	.section	.nv.constant0._Z6kernelPiS_S_,"a",@progbits
	.sectionflags	@""
	.align	4
.nv.constant0._Z6kernelPiS_S_:
	.zero		920


//--------------------- SYMBOLS --------------------------

	.type		.nv.reservedSmem.offset0,@object
	.size		.nv.reservedSmem.offset0,0x4
